	.version 1.1
	.target compute_10, map_f64_to_f32
	// compiled with /home/mmurphy/sw/compiler/gpgpu/open64/src/targia3264_nvisa/lib//be
	// nvopencc built on 2008-02-15

	.reg .u32 %ra<17>;
	.reg .u64 %rda<17>;
	.reg .f32 %fa<17>;
	.reg .f64 %fda<17>;
	.reg .u32 %rv<5>;
	.reg .u64 %rdv<5>;
	.reg .f32 %fv<5>;
	.reg .f64 %fdv<5>;


	//-----------------------------------------------------------
	// Compiling sgemm2048.i (/tmp/ccBI#.aMIL05)
	//-----------------------------------------------------------

	//-----------------------------------------------------------
	// Options:
	//-----------------------------------------------------------
	//  Target:ptx, ISA:compute_10, Endian:little, Pointer Size:64
	//  -O3	(Optimization level)
	//  -g0	(Debug level)
	//  -m2	(Report advisories)
	//-----------------------------------------------------------

	.file	1	"sgemm2048.i"

	.shared .align 4 .b8 BB[4224];

	.entry sgemm_main_gld_hw_na_nb_fulltile
	{
	.reg .u32 %r<14>;
	.reg .u64 %rd<15>;
	.reg .f32 %f<4>;
	.reg .pred %p<4>;
	.param .align 8 .b8 __cudaparm_sgemm_main_gld_hw_na_nb_fulltile_parms[24];
	.param .u32 __cudaparm_sgemm_main_gld_hw_na_nb_fulltile_tid;
	.loc	1	12	0
$LBB1_sgemm_main_gld_hw_na_nb_fulltile:
	.loc	1	15	0
	ld.param.u32 	%r1, [__cudaparm_sgemm_main_gld_hw_na_nb_fulltile_tid];	// id:26 __cudaparm_sgemm_main_gld_hw_na_nb_fulltile_tid+0x0
	ld.param.u32 	%r2, [__cudaparm_sgemm_main_gld_hw_na_nb_fulltile_parms+16];	// id:24 __cudaparm_sgemm_main_gld_hw_na_nb_fulltile_parms+0x10
	mov.s32 	%r3, 0;              	// 
	setp.eq.u32 	%p1, %r2, %r3;   	// 
	@%p1 bra 	$Lt_0_5;            	// 
	mov.u64 	%rd1, BB;            	// 
	add.u32 	%r4, %r2, 31;        	// 
	shr.s32 	%r5, %r4, 31;        	// 
	mov.s32 	%r6, 31;             	// 
	and.b32 	%r7, %r5, %r6;       	// 
	add.s32 	%r8, %r7, %r4;       	// 
	shr.s32 	%r9, %r8, 5;         	// 
	cvt.u64.u32 	%rd2, %r1;       	// 
	mul.lo.u64 	%rd3, %rd2, 4;    	// 
	add.u64 	%rd4, %rd1, %rd3;    	// 
	ld.param.u64 	%rd5, [__cudaparm_sgemm_main_gld_hw_na_nb_fulltile_parms+0];	// id:27 __cudaparm_sgemm_main_gld_hw_na_nb_fulltile_parms+0x0
	ld.param.u32 	%r10, [__cudaparm_sgemm_main_gld_hw_na_nb_fulltile_parms+20];	// id:28 __cudaparm_sgemm_main_gld_hw_na_nb_fulltile_parms+0x14
	cvt.u64.u32 	%rd6, %r10;      	// 
	mul.lo.u64 	%rd7, %rd6, 4;    	// 
	add.u64 	%rd8, %rd5, %rd7;    	// 
	mov.u32 	%r11, 0;             	// 
	mov.s32 	%r12, %r9;           	// 
$Lt_0_7:
 //<loop> Loop body line 15, nesting depth: 1, estimated iterations: unknown
	.loc	1	19	0
	add.u64 	%rd4, %rd4, 4;       	// 
	.loc	1	21	0
	ld.global.f32 	%f1, [%rd8+0]; 	// id:29
	st.shared.f32 	[%rd4+0], %f1; 	// id:30 BB+0x0
	add.u32 	%r11, %r11, 32;      	// 
	add.u64 	%rd8, %rd8, 128;     	// 
	setp.gt.u32 	%p2, %r2, %r11;  	// 
	@%p2 bra 	$Lt_0_7;            	// 
$Lt_0_5:
	mov.u64 	%rd9, BB;            	// 
	.loc	1	23	0
	cvt.u64.u32 	%rd10, %r1;      	// 
	mul.lo.u64 	%rd11, %rd10, 4;  	// 
	add.u64 	%rd12, %rd9, %rd11;  	// 
	ld.shared.f32 	%f2, [%rd12+0];	// id:31 BB+0x0
	ld.param.u64 	%rd13, [__cudaparm_sgemm_main_gld_hw_na_nb_fulltile_parms+8];	// id:32 __cudaparm_sgemm_main_gld_hw_na_nb_fulltile_parms+0x8
	st.global.f32 	[%rd13+0], %f2;	// id:33
	.loc	1	24	0
	exit;                         	// 
$LDWend_sgemm_main_gld_hw_na_nb_fulltile:
	} // sgemm_main_gld_hw_na_nb_fulltile



// ===== COMPILED SASS (sm_100) =====

	.target	sm_100

	.elftype	@"ET_EXEC"


//--------------------- .note.nv.tkinfo           --------------------------
	.section	.note.nv.tkinfo,"",@"SHT_NOTE"
	.sectionflags	@"SHF_NOTE_NV_TKINFO"
	.tkinfo
        /*0018*/ 	.word	0x00000002
        /*0030*/ 	.string	""
        /*0030*/ 	.string	"ptxas"
        /*0030*/ 	.string	"Cuda compilation tools, release 13.0, V13.0.88"
        /*0030*/ 	.string	"Build cuda_13.0.r13.0/compiler.36424714_0"
        /*0030*/ 	.string	"-arch sm_100 "



//--------------------- .note.nv.cuinfo           --------------------------
	.section	.note.nv.cuinfo,"",@"SHT_NOTE"
	.sectionflags	@"SHF_NOTE_NV_CUINFO"
        /*0018*/ 	.short	0x0002
        /*001a*/ 	.short	0x000a
        /*001c*/ 	.short	0x0082
	.zero		2


//--------------------- .nv.info                  --------------------------
	.section	.nv.info,"",@"SHT_CUDA_INFO"
	.align	4


	//----- nvinfo : EIATTR_REGCOUNT
	.align		4
        /*0000*/ 	.byte	0x04, 0x2f
        /*0002*/ 	.short	(.L_1 - .L_0)
	.align		4
.L_0:
        /*0004*/ 	.word	index@(sgemm_main_gld_hw_na_nb_fulltile)
        /*0008*/ 	.word	0x0000000e


	//----- nvinfo : EIATTR_FRAME_SIZE
	.align		4
.L_1:
        /*000c*/ 	.byte	0x04, 0x11
        /*000e*/ 	.short	(.L_3 - .L_2)
	.align		4
.L_2:
        /*0010*/ 	.word	index@(sgemm_main_gld_hw_na_nb_fulltile)
        /*0014*/ 	.word	0x00000000


	//----- nvinfo : EIATTR_MIN_STACK_SIZE
	.align		4
.L_3:
        /*0018*/ 	.byte	0x04, 0x12
        /*001a*/ 	.short	(.L_5 - .L_4)
	.align		4
.L_4:
        /*001c*/ 	.word	index@(sgemm_main_gld_hw_na_nb_fulltile)
        /*0020*/ 	.word	0x00000000
.L_5:


//--------------------- .nv.compat                --------------------------
	.section	.nv.compat,"",@"SHT_CUDA_COMPAT_INFO"
	.align	4
        /*0000*/ 	.byte	0x02, 0x09, 0x00, 0x00, 0x02, 0x02, 0x01, 0x00, 0x02, 0x05, 0x05, 0x00, 0x03, 0x07, 0x01, 0x01
        /*0010*/ 	.byte	0x02, 0x03, 0x00, 0x00, 0x02, 0x06, 0x01, 0x00, 0x04, 0x0b, 0x08, 0x00, 0x09, 0x00, 0x00, 0x00
        /*0020*/ 	.byte	0x00, 0x00, 0x00, 0x00


//--------------------- .nv.info.sgemm_main_gld_hw_na_nb_fulltile --------------------------
	.section	.nv.info.sgemm_main_gld_hw_na_nb_fulltile,"",@"SHT_CUDA_INFO"
	.sectionflags	@""
	.align	4


	//----- nvinfo : EIATTR_CUDA_API_VERSION
	.align		4
        /*0000*/ 	.byte	0x04, 0x37
        /*0002*/ 	.short	(.L_7 - .L_6)
.L_6:
        /*0004*/ 	.word	0x00000082


	//----- nvinfo : EIATTR_KPARAM_INFO
	.align		4
.L_7:
        /*0008*/ 	.byte	0x04, 0x17
        /*000a*/ 	.short	(.L_9 - .L_8)
.L_8:
        /*000c*/ 	.word	0x00000000
        /*0010*/ 	.short	0x0001
        /*0012*/ 	.short	0x0018
        /*0014*/ 	.byte	0x00, 0xf0, 0x11, 0x00


	//----- nvinfo : EIATTR_KPARAM_INFO
	.align		4
.L_9:
        /*0018*/ 	.byte	0x04, 0x17
        /*001a*/ 	.short	(.L_11 - .L_10)
.L_10:
        /*001c*/ 	.word	0x00000000
        /*0020*/ 	.short	0x0000
        /*0022*/ 	.short	0x0000
        /*0024*/ 	.byte	0x00, 0xf0, 0x61, 0x00


	//----- nvinfo : EIATTR_SPARSE_MMA_MASK
	.align		4
.L_11:
        /*0028*/ 	.byte	0x03, 0x50
        /*002a*/ 	.short	0x0000


	//----- nvinfo : EIATTR_MAXREG_COUNT
	.align		4
        /*002c*/ 	.byte	0x03, 0x1b
        /*002e*/ 	.short	0x00ff


	//----- nvinfo : EIATTR_MERCURY_ISA_VERSION
	.align		4
        /*0030*/ 	.byte	0x03, 0x5f
        /*0032*/ 	.short	0x0101


	//----- nvinfo : EIATTR_VRC_CTA_INIT_COUNT
	.align		4
        /*0034*/ 	.byte	0x02, 0x4a
	.zero		1
	.zero		1


	//----- nvinfo : EIATTR_EXIT_INSTR_OFFSETS
	.align		4
        /*0038*/ 	.byte	0x04, 0x1c
        /*003a*/ 	.short	(.L_13 - .L_12)


	//   ....[0]....
.L_12:
        /*003c*/ 	.word	0x00000510


	//----- nvinfo : EIATTR_CBANK_PARAM_SIZE
	.align		4
.L_13:
        /*0040*/ 	.byte	0x03, 0x19
        /*0042*/ 	.short	0x001c


	//----- nvinfo : EIATTR_PARAM_CBANK
	.align		4
        /*0044*/ 	.byte	0x04, 0x0a
        /*0046*/ 	.short	(.L_15 - .L_14)
	.align		4
.L_14:
        /*0048*/ 	.word	index@(.nv.constant0.sgemm_main_gld_hw_na_nb_fulltile)
        /*004c*/ 	.short	0x0380
        /*004e*/ 	.short	0x001c


	//----- nvinfo : EIATTR_SW_WAR
	.align		4
.L_15:
        /*0050*/ 	.byte	0x04, 0x36
        /*0052*/ 	.short	(.L_17 - .L_16)
.L_16:
        /*0054*/ 	.word	0x00000008
.L_17:


//--------------------- .nv.callgraph             --------------------------
	.section	.nv.callgraph,"",@"SHT_CUDA_CALLGRAPH"
	.align	4
	.sectionentsize	8
	.align		4
        /*0000*/ 	.word	0x00000000
	.align		4
        /*0004*/ 	.word	0xffffffff
	.align		4
        /*0008*/ 	.word	0x00000000
	.align		4
        /*000c*/ 	.word	0xfffffffe
	.align		4
        /*0010*/ 	.word	0x00000000
	.align		4
        /*0014*/ 	.word	0xfffffffd
	.align		4
        /*0018*/ 	.word	0x00000000
	.align		4
        /*001c*/ 	.word	0xfffffffc


//--------------------- .text.sgemm_main_gld_hw_na_nb_fulltile --------------------------
	.section	.text.sgemm_main_gld_hw_na_nb_fulltile,"ax",@progbits
	.align	128
.text.sgemm_main_gld_hw_na_nb_fulltile:
        .type           sgemm_main_gld_hw_na_nb_fulltile,@function
        .size           sgemm_main_gld_hw_na_nb_fulltile,(.L_x_4 - sgemm_main_gld_hw_na_nb_fulltile)
        .other          sgemm_main_gld_hw_na_nb_fulltile,@"STO_CUDA_ENTRY STV_DEFAULT"
sgemm_main_gld_hw_na_nb_fulltile:
[----:B------:R-:W0:Y:S01]  /*0000*/  LDCU UR10, c[0x0][0x390] ;  /* 0x00007200ff0a77ac */ /* 0x000e220008000800 */
[----:B------:R-:W1:Y:S01]  /*0010*/  LDCU.64 UR8, c[0x0][0x358] ;  /* 0x00006b00ff0877ac */ /* 0x000e620008000a00 */
[----:B0-----:R-:W-:-:S09]  /*0020*/  UISETP.NE.U32.AND UP0, UPT, UR10, URZ, UPT ;  /* 0x000000ff0a00728c */ /* 0x001fd2000bf05070 */
[----:B-1----:R-:W-:Y:S05]  /*0030*/  BRA.U !UP0, `(.L_x_0) ;  /* 0x0000000508147547 */ /* 0x002fea000b800000 */
[----:B------:R-:W0:Y:S01]  /*0040*/  LDCU UR4, c[0x0][0x394] ;  /* 0x00007280ff0477ac */ /* 0x000e220008000800 */
[----:B------:R-:W-:Y:S01]  /*0050*/  ISETP.LT.U32.AND P0, PT, RZ, UR10, PT ;  /* 0x0000000aff007c0c */ /* 0x000fe2000bf01070 */
[----:B------:R-:W0:Y:S02]  /*0060*/  LDCU.64 UR6, c[0x0][0x380] ;  /* 0x00007000ff0677ac */ /* 0x000e240008000a00 */
[----:B0-----:R-:W-:-:S03]  /*0070*/  UIMAD.WIDE.U32 UR6, UR4, 0x4, UR6 ;  /* 0x00000004040678a5 */ /* 0x001fc6000f8e0006 */
[----:B------:R-:W-:Y:S02]  /*0080*/  UMOV UR4, URZ ;  /* 0x000000ff00047c82 */ /* 0x000fe40008000000 */
[----:B------:R-:W-:Y:S01]  /*0090*/  UIADD3 UR4, UPT, UPT, UR7, UR4, URZ ;  /* 0x0000000407047290 */ /* 0x000fe2000fffe0ff */
[----:B------:R-:W-:Y:S02]  /*00a0*/  IMAD.U32 R0, RZ, RZ, UR6 ;  /* 0x00000006ff007e24 */ /* 0x000fe4000f8e00ff */
[----:B------:R-:W-:Y:S02]  /*00b0*/  IMAD.U32 R1, RZ, RZ, UR7 ;  /* 0x00000007ff017e24 */ /* 0x000fe4000f8e00ff */
[----:B------:R-:W-:Y:S01]  /*00c0*/  IMAD.MOV.U32 R8, RZ, RZ, R0 ;  /* 0x000000ffff087224 */ /* 0x000fe200078e0000 */
[----:B------:R-:W-:Y:S01]  /*00d0*/  MOV R9, UR4 ;  /* 0x0000000400097c02 */ /* 0x000fe20008000f00 */
[----:B------:R-:W0:Y:S01]  /*00e0*/  S2UR UR5, SR_CgaCtaId ;  /* 0x00000000000579c3 */ /* 0x000e220000008800 */
[----:B------:R-:W1:Y:S01]  /*00f0*/  LDCU UR6, c[0x0][0x398] ;  /* 0x00007300ff0677ac */ /* 0x000e620008000800 */
[----:B------:R-:W-:-:S02]  /*0100*/  @!P0 IMAD.MOV.U32 R0, RZ, RZ, R8 ;  /* 0x000000ffff008224 */ /* 0x000fc400078e0008 */
[----:B------:R-:W-:-:S05]  /*0110*/  @!P0 IMAD.MOV.U32 R1, RZ, RZ, R9 ;  /* 0x000000ffff018224 */ /* 0x000fca00078e0009 */
[----:B------:R2:W3:Y:S01]  /*0120*/  @!P0 LDG.E R0, desc[UR8][R0.64] ;  /* 0x0000000800008981 */ /* 0x0004e2000c1e1900 */
[----:B------:R-:W-:Y:S01]  /*0130*/  IMAD.MOV.U32 R2, RZ, RZ, RZ ;  /* 0x000000ffff027224 */ /* 0x000fe200078e00ff */
[----:B------:R-:W-:Y:S01]  /*0140*/  @!P0 MOV R2, 0x20 ;  /* 0x0000002000028802 */ /* 0x000fe20000000f00 */
[----:B------:R-:W-:Y:S01]  /*0150*/  UMOV UR4, 0x400 ;  /* 0x0000040000047882 */ /* 0x000fe20000000000 */
[----:B------:R-:W-:Y:S02]  /*0160*/  @!P0 IADD3 R8, P2, PT, R8, 0x80, RZ ;  /* 0x0000008008088810 */ /* 0x000fe40007f5e0ff */
[C---:B------:R-:W-:Y:S02]  /*0170*/  ISETP.GE.U32.AND P1, PT, R2.reuse, UR10, PT ;  /* 0x0000000a02007c0c */ /* 0x040fe4000bf26070 */
[----:B------:R-:W-:Y:S01]  /*0180*/  IADD3 R3, PT, PT, -R2, UR10, RZ ;  /* 0x0000000a02037c10 */ /* 0x000fe2000fffe1ff */
[----:B------:R-:W-:-:S03]  /*0190*/  @!P0 IMAD.X R9, RZ, RZ, R9, P2 ;  /* 0x000000ffff098224 */ /* 0x000fc600010e0609 */
[----:B------:R-:W-:Y:S01]  /*01a0*/  ISETP.LE.U32.OR P1, PT, R3, 0x60, P1 ;  /* 0x000000600300780c */ /* 0x000fe20000f23470 */
[----:B0-----:R-:W-:-:S04]  /*01b0*/  ULEA UR4, UR5, UR4, 0x18 ;  /* 0x0000000405047291 */ /* 0x001fc8000f8ec0ff */
[----:B-1----:R-:W-:-:S06]  /*01c0*/  UIMAD UR4, UR6, 0x4, UR4 ;  /* 0x00000004060478a4 */ /* 0x002fcc000f8e0204 */
[----:B------:R-:W-:-:S04]  /*01d0*/  IMAD.U32 R11, RZ, RZ, UR4 ;  /* 0x00000004ff0b7e24 */ /* 0x000fc8000f8e00ff */
[----:B--2---:R-:W-:Y:S01]  /*01e0*/  @!P0 VIADD R1, R11, 0x4 ;  /* 0x000000040b018836 */ /* 0x004fe20000000000 */
[----:B---3--:R0:W-:Y:S04]  /*01f0*/  @!P0 STS [R11+0x4], R0 ;  /* 0x000004000b008388 */ /* 0x0081e80000000800 */
[----:B0-----:R-:W-:Y:S01]  /*0200*/  @!P0 MOV R11, R1 ;  /* 0x00000001000b8202 */ /* 0x001fe20000000f00 */
[----:B------:R-:W-:Y:S06]  /*0210*/  @P1 BRA `(.L_x_1) ;  /* 0x00000000004c1947 */ /* 0x000fec0003800000 */
[----:B------:R-:W-:Y:S01]  /*0220*/  PLOP3.LUT P0, PT, PT, PT, PT, 0x8, 0x80 ;  /* 0x000000000080781c */ /* 0x000fe20003f0e170 */
[----:B------:R-:W-:-:S12]  /*0230*/  UIADD3 UR4, UPT, UPT, UR10, -0x60, URZ ;  /* 0xffffffa00a047890 */ /* 0x000fd8000fffe0ff */
.L_x_2:
[----:B------:R-:W-:Y:S02]  /*0240*/  IMAD.MOV.U32 R0, RZ, RZ, R8 ;  /* 0x000000ffff007224 */ /* 0x000fe400078e0008 */
[----:B------:R-:W-:-:S05]  /*0250*/  IMAD.MOV.U32 R1, RZ, RZ, R9 ;  /* 0x000000ffff017224 */ /* 0x000fca00078e0009 */
[----:B------:R-:W2:Y:S04]  /*0260*/  LDG.E R6, desc[UR8][R0.64+0x180] ;  /* 0x0001800800067981 */ /* 0x000ea8000c1e1900 */
[----:B------:R-:W3:Y:S04]  /*0270*/  LDG.E R3, desc[UR8][R0.64] ;  /* 0x0000000800037981 */ /* 0x000ee8000c1e1900 */
[----:B------:R-:W4:Y:S04]  /*0280*/  LDG.E R4, desc[UR8][R0.64+0x80] ;  /* 0x0000800800047981 */ /* 0x000f28000c1e1900 */
[----:B------:R-:W5:Y:S01]  /*0290*/  LDG.E R5, desc[UR8][R0.64+0x100] ;  /* 0x0001000800057981 */ /* 0x000f62000c1e1900 */
[----:B------:R-:W-:Y:S01]  /*02a0*/  VIADD R2, R2, 0x80 ;  /* 0x0000008002027836 */ /* 0x000fe20000000000 */
[----:B------:R-:W-:-:S02]  /*02b0*/  IADD3 R8, P2, PT, R0, 0x200, RZ ;  /* 0x0000020000087810 */ /* 0x000fc40007f5e0ff */
[----:B------:R-:W-:Y:S02]  /*02c0*/  IADD3 R7, PT, PT, R11, 0x10, RZ ;  /* 0x000000100b077810 */ /* 0x000fe40007ffe0ff */
[----:B------:R-:W-:Y:S01]  /*02d0*/  ISETP.GE.U32.AND P1, PT, R2, UR4, PT ;  /* 0x0000000402007c0c */ /* 0x000fe2000bf26070 */
[----:B------:R-:W-:Y:S01]  /*02e0*/  IMAD.X R9, RZ, RZ, R1, P2 ;  /* 0x000000ffff097224 */ /* 0x000fe200010e0601 */
[----:B--2---:R-:W-:Y:S04]  /*02f0*/  STS [R11+0x10], R6 ;  /* 0x000010060b007388 */ /* 0x004fe80000000800 */
[----:B---3--:R-:W-:Y:S04]  /*0300*/  STS [R11+0x4], R3 ;  /* 0x000004030b007388 */ /* 0x008fe80000000800 */
[----:B----4-:R-:W-:Y:S04]  /*0310*/  STS [R11+0x8], R4 ;  /* 0x000008040b007388 */ /* 0x010fe80000000800 */
[----:B-----5:R0:W-:Y:S02]  /*0320*/  STS [R11+0xc], R5 ;  /* 0x00000c050b007388 */ /* 0x0201e40000000800 */
[----:B0-----:R-:W-:Y:S01]  /*0330*/  IMAD.MOV.U32 R11, RZ, RZ, R7 ;  /* 0x000000ffff0b7224 */ /* 0x001fe200078e0007 */
[----:B------:R-:W-:Y:S06]  /*0340*/  @!P1 BRA `(.L_x_2) ;  /* 0xfffffffc00bc9947 */ /* 0x000fec000383ffff */
.L_x_1:
[C---:B------:R-:W-:Y:S02]  /*0350*/  ISETP.GE.U32.AND P1, PT, R2.reuse, UR10, PT ;  /* 0x0000000a02007c0c */ /* 0x040fe4000bf26070 */
[----:B------:R-:W-:-:S04]  /*0360*/  IADD3 R0, PT, PT, -R2, UR10, RZ ;  /* 0x0000000a02007c10 */ /* 0x000fc8000fffe1ff */
[----:B------:R-:W-:-:S13]  /*0370*/  ISETP.LE.U32.OR P1, PT, R0, 0x20, P1 ;  /* 0x000000200000780c */ /* 0x000fda0000f23470 */
[----:B------:R-:W-:Y:S01]  /*0380*/  @!P1 PLOP3.LUT P0, PT, PT, PT, PT, 0x8, 0x80 ;  /* 0x000000000080981c */ /* 0x000fe20003f0e170 */
[----:B------:R-:W-:Y:S01]  /*0390*/  @!P1 IMAD.MOV.U32 R0, RZ, RZ, R8 ;  /* 0x000000ffff009224 */ /* 0x000fe200078e0008 */
[----:B------:R-:W-:Y:S01]  /*03a0*/  @!P1 IADD3 R2, PT, PT, R2, 0x40, RZ ;  /* 0x0000004002029810 */ /* 0x000fe20007ffe0ff */
[----:B------:R-:W-:Y:S01]  /*03b0*/  @!P1 IMAD.MOV.U32 R1, RZ, RZ, R9 ;  /* 0x000000ffff019224 */ /* 0x000fe200078e0009 */
[----:B------:R-:W-:Y:S02]  /*03c0*/  @!P1 IADD3 R8, P2, PT, R8, 0x100, RZ ;  /* 0x0000010008089810 */ /* 0x000fe40007f5e0ff */
[----:B------:R-:W-:Y:S02]  /*03d0*/  ISETP.LT.U32.OR P0, PT, R2, UR10, P0 ;  /* 0x0000000a02007c0c */ /* 0x000fe40008701470 */
[----:B------:R-:W-:Y:S01]  /*03e0*/  @!P1 IADD3.X R9, PT, PT, RZ, R9, RZ, P2, !PT ;  /* 0x00000009ff099210 */ /* 0x000fe200017fe4ff */
[----:B------:R-:W2:Y:S04]  /*03f0*/  @!P1 LDG.E R3, desc[UR8][R0.64] ;  /* 0x0000000800039981 */ /* 0x000ea8000c1e1900 */
[----:B------:R0:W3:Y:S02]  /*0400*/  @!P1 LDG.E R4, desc[UR8][R0.64+0x80] ;  /* 0x0000800800049981 */ /* 0x0000e4000c1e1900 */
[----:B0-----:R-:W-:-:S02]  /*0410*/  IMAD.MOV.U32 R0, RZ, RZ, R8 ;  /* 0x000000ffff007224 */ /* 0x001fc400078e0008 */
[----:B------:R-:W-:-:S05]  /*0420*/  IMAD.MOV.U32 R1, RZ, RZ, R9 ;  /* 0x000000ffff017224 */ /* 0x000fca00078e0009 */
[----:B------:R-:W4:Y:S01]  /*0430*/  @P0 LDG.E R2, desc[UR8][R0.64] ;  /* 0x0000000800020981 */ /* 0x000f22000c1e1900 */
[----:B------:R-:W-:-:S03]  /*0440*/  @!P1 IADD3 R5, PT, PT, R11, 0x8, RZ ;  /* 0x000000080b059810 */ /* 0x000fc60007ffe0ff */
[----:B--2---:R-:W-:Y:S04]  /*0450*/  @!P1 STS [R11+0x4], R3 ;  /* 0x000004030b009388 */ /* 0x004fe80000000800 */
[----:B---3--:R0:W-:Y:S02]  /*0460*/  @!P1 STS [R11+0x8], R4 ;  /* 0x000008040b009388 */ /* 0x0081e40000000800 */
[----:B0-----:R-:W-:-:S05]  /*0470*/  @!P1 IMAD.MOV.U32 R11, RZ, RZ, R5 ;  /* 0x000000ffff0b9224 */ /* 0x001fca00078e0005 */
[----:B----4-:R0:W-:Y:S02]  /*0480*/  @P0 STS [R11+0x4], R2 ;  /* 0x000004020b000388 */ /* 0x0101e40000000800 */
.L_x_0:
[----:B------:R-:W1:Y:S01]  /*0490*/  S2UR UR5, SR_CgaCtaId ;  /* 0x00000000000579c3 */ /* 0x000e620000008800 */
[----:B------:R-:W2:Y:S01]  /*04a0*/  LDCU UR6, c[0x0][0x398] ;  /* 0x00007300ff0677ac */ /* 0x000ea20008000800 */
[----:B------:R-:W-:-:S06]  /*04b0*/  UMOV UR4, 0x400 ;  /* 0x0000040000047882 */ /* 0x000fcc0000000000 */
[----:B------:R-:W3:Y:S01]  /*04c0*/  LDC.64 R0, c[0x0][0x388] ;  /* 0x0000e200ff007b82 */ /* 0x000ee20000000a00 */
[----:B-1----:R-:W-:-:S04]  /*04d0*/  ULEA UR4, UR5, UR4, 0x18 ;  /* 0x0000000405047291 */ /* 0x002fc8000f8ec0ff */
[----:B--2---:R-:W-:-:S09]  /*04e0*/  ULEA UR4, UR6, UR4, 0x2 ;  /* 0x0000000406047291 */ /* 0x004fd2000f8e10ff */
[----:B------:R-:W3:Y:S04]  /*04f0*/  LDS R3, [UR4] ;  /* 0x00000004ff037984 */ /* 0x000ee80008000800 */
[----:B---3--:R-:W-:Y:S01]  /*0500*/  STG.E desc[UR8][R0.64], R3 ;  /* 0x0000000300007986 */ /* 0x008fe2000c101908 */
[----:B------:R-:W-:Y:S05]  /*0510*/  EXIT ;  /* 0x000000000000794d */ /* 0x000fea0003800000 */
.L_x_3:
[----:B------:R-:W-:-:S00]  /*0520*/  BRA `(.L_x_3) ;  /* 0xfffffffc00fc7947 */ /* 0x000fc0000383ffff */
[----:B------:R-:W-:-:S00]  /*0530*/  NOP ;  /* 0x0000000000007918 */ /* 0x000fc00000000000 */
        /* <DEDUP_REMOVED lines=12> */
.L_x_4:


//--------------------- .nv.shared.sgemm_main_gld_hw_na_nb_fulltile --------------------------
	.section	.nv.shared.sgemm_main_gld_hw_na_nb_fulltile,"aw",@nobits
	.sectionflags	@""
	.align	4
.nv.shared.sgemm_main_gld_hw_na_nb_fulltile:
	.zero		5248


//--------------------- .nv.shared.reserved.0     --------------------------
	.section	.nv.shared.reserved.0,"aw",@nobits
	.weak		__nv_reservedSMEM_offset_0_alias
	.size		__nv_reservedSMEM_offset_0_alias, 0, 64
	.other		__nv_reservedSMEM_offset_0_alias,@"STO_CUDA_RESERVED_SHARED STV_DEFAULT"
__nv_reservedSMEM_offset_0_alias:
	.zero		0
	.zero		64


//--------------------- .nv.constant0.sgemm_main_gld_hw_na_nb_fulltile --------------------------
	.section	.nv.constant0.sgemm_main_gld_hw_na_nb_fulltile,"a",@progbits
	.sectionflags	@""
	.align	4
.nv.constant0.sgemm_main_gld_hw_na_nb_fulltile:
	.zero		924


//--------------------- SYMBOLS --------------------------

	.type		.nv.reservedSmem.offset0,@object
	.size		.nv.reservedSmem.offset0,0x4
	.type		.nv.reservedSmem.cap,@object
	.size		.nv.reservedSmem.cap,0x4
